//
// Generated by NVIDIA NVVM Compiler
//
// Compiler Build ID: CL-36424714
// Cuda compilation tools, release 13.0, V13.0.88
// Based on NVVM 20.0.0
//

.version 9.0
.target sm_100
.address_size 64

	// .globl	_Z8universePiP11physic_body

.visible .entry _Z8universePiP11physic_body(
	.param .u64 .ptr .align 1 _Z8universePiP11physic_body_param_0,
	.param .u64 .ptr .align 1 _Z8universePiP11physic_body_param_1
)
{


	ret;

}


// ===== COMPILED SASS (sm_100) =====

	.target	sm_100

	.elftype	@"ET_EXEC"


//--------------------- .note.nv.tkinfo           --------------------------
	.section	.note.nv.tkinfo,"",@"SHT_NOTE"
	.sectionflags	@"SHF_NOTE_NV_TKINFO"
	.tkinfo
        /*0018*/ 	.word	0x00000002
        /*0030*/ 	.string	""
        /*0030*/ 	.string	"ptxas"
        /*0030*/ 	.string	"Cuda compilation tools, release 13.0, V13.0.88"
        /*0030*/ 	.string	"Build cuda_13.0.r13.0/compiler.36424714_0"
        /*0030*/ 	.string	"-arch sm_100 -m 64 "



//--------------------- .note.nv.cuinfo           --------------------------
	.section	.note.nv.cuinfo,"",@"SHT_NOTE"
	.sectionflags	@"SHF_NOTE_NV_CUINFO"
        /*0018*/ 	.short	0x0002
        /*001a*/ 	.short	0x0064
        /*001c*/ 	.short	0x0082
	.zero		2


//--------------------- .nv.info                  --------------------------
	.section	.nv.info,"",@"SHT_CUDA_INFO"
	.align	4


	//----- nvinfo : EIATTR_REGCOUNT
	.align		4
        /*0000*/ 	.byte	0x04, 0x2f
        /*0002*/ 	.short	(.L_1 - .L_0)
	.align		4
.L_0:
        /*0004*/ 	.word	index@(_Z8universePiP11physic_body)
        /*0008*/ 	.word	0x00000004


	//----- nvinfo : EIATTR_FRAME_SIZE
	.align		4
.L_1:
        /*000c*/ 	.byte	0x04, 0x11
        /*000e*/ 	.short	(.L_3 - .L_2)
	.align		4
.L_2:
        /*0010*/ 	.word	index@(_Z8universePiP11physic_body)
        /*0014*/ 	.word	0x00000000


	//----- nvinfo : EIATTR_MIN_STACK_SIZE
	.align		4
.L_3:
        /*0018*/ 	.byte	0x04, 0x12
        /*001a*/ 	.short	(.L_5 - .L_4)
	.align		4
.L_4:
        /*001c*/ 	.word	index@(_Z8universePiP11physic_body)
        /*0020*/ 	.word	0x00000000
.L_5:


//--------------------- .nv.compat                --------------------------
	.section	.nv.compat,"",@"SHT_CUDA_COMPAT_INFO"
	.align	4
        /*0000*/ 	.byte	0x02, 0x09, 0x00, 0x00, 0x02, 0x02, 0x01, 0x00, 0x02, 0x05, 0x05, 0x00, 0x03, 0x07, 0x01, 0x01
        /*0010*/ 	.byte	0x02, 0x03, 0x00, 0x00, 0x02, 0x06, 0x01, 0x00, 0x04, 0x0b, 0x08, 0x00, 0x09, 0x00, 0x00, 0x00
        /*0020*/ 	.byte	0x00, 0x00, 0x00, 0x00


//--------------------- .nv.info._Z8universePiP11physic_body --------------------------
	.section	.nv.info._Z8universePiP11physic_body,"",@"SHT_CUDA_INFO"
	.sectionflags	@""
	.align	4


	//----- nvinfo : EIATTR_CUDA_API_VERSION
	.align		4
        /*0000*/ 	.byte	0x04, 0x37
        /*0002*/ 	.short	(.L_7 - .L_6)
.L_6:
        /*0004*/ 	.word	0x00000082


	//----- nvinfo : EIATTR_KPARAM_INFO
	.align		4
.L_7:
        /*0008*/ 	.byte	0x04, 0x17
        /*000a*/ 	.short	(.L_9 - .L_8)
.L_8:
        /*000c*/ 	.word	0x00000000
        /*0010*/ 	.short	0x0001
        /*0012*/ 	.short	0x0008
        /*0014*/ 	.byte	0x00, 0xf5, 0x21, 0x00


	//----- nvinfo : EIATTR_KPARAM_INFO
	.align		4
.L_9:
        /*0018*/ 	.byte	0x04, 0x17
        /*001a*/ 	.short	(.L_11 - .L_10)
.L_10:
        /*001c*/ 	.word	0x00000000
        /*0020*/ 	.short	0x0000
        /*0022*/ 	.short	0x0000
        /*0024*/ 	.byte	0x00, 0xf5, 0x21, 0x00


	//----- nvinfo : EIATTR_SPARSE_MMA_MASK
	.align		4
.L_11:
        /*0028*/ 	.byte	0x03, 0x50
        /*002a*/ 	.short	0x0000


	//----- nvinfo : EIATTR_MAXREG_COUNT
	.align		4
        /*002c*/ 	.byte	0x03, 0x1b
        /*002e*/ 	.short	0x00ff


	//----- nvinfo : EIATTR_MERCURY_ISA_VERSION
	.align		4
        /*0030*/ 	.byte	0x03, 0x5f
        /*0032*/ 	.short	0x0101


	//----- nvinfo : EIATTR_VRC_CTA_INIT_COUNT
	.align		4
        /*0034*/ 	.byte	0x02, 0x4a
	.zero		1
	.zero		1


	//----- nvinfo : EIATTR_EXIT_INSTR_OFFSETS
	.align		4
        /*0038*/ 	.byte	0x04, 0x1c
        /*003a*/ 	.short	(.L_13 - .L_12)


	//   ....[0]....
.L_12:
        /*003c*/ 	.word	0x00000010


	//----- nvinfo : EIATTR_CBANK_PARAM_SIZE
	.align		4
.L_13:
        /*0040*/ 	.byte	0x03, 0x19
        /*0042*/ 	.short	0x0010


	//----- nvinfo : EIATTR_PARAM_CBANK
	.align		4
        /*0044*/ 	.byte	0x04, 0x0a
        /*0046*/ 	.short	(.L_15 - .L_14)
	.align		4
.L_14:
        /*0048*/ 	.word	index@(.nv.constant0._Z8universePiP11physic_body)
        /*004c*/ 	.short	0x0380
        /*004e*/ 	.short	0x0010


	//----- nvinfo : EIATTR_SW_WAR
	.align		4
.L_15:
        /*0050*/ 	.byte	0x04, 0x36
        /*0052*/ 	.short	(.L_17 - .L_16)
.L_16:
        /*0054*/ 	.word	0x00000008
.L_17:


//--------------------- .nv.callgraph             --------------------------
	.section	.nv.callgraph,"",@"SHT_CUDA_CALLGRAPH"
	.align	4
	.sectionentsize	8
	.align		4
        /*0000*/ 	.word	0x00000000
	.align		4
        /*0004*/ 	.word	0xffffffff
	.align		4
        /*0008*/ 	.word	0x00000000
	.align		4
        /*000c*/ 	.word	0xfffffffe
	.align		4
        /*0010*/ 	.word	0x00000000
	.align		4
        /*0014*/ 	.word	0xfffffffd
	.align		4
        /*0018*/ 	.word	0x00000000
	.align		4
        /*001c*/ 	.word	0xfffffffc


//--------------------- .text._Z8universePiP11physic_body --------------------------
	.section	.text._Z8universePiP11physic_body,"ax",@progbits
	.align	128
        .global         _Z8universePiP11physic_body
        .type           _Z8universePiP11physic_body,@function
        .size           _Z8universePiP11physic_body,(.L_x_1 - _Z8universePiP11physic_body)
        .other          _Z8universePiP11physic_body,@"STO_CUDA_ENTRY STV_DEFAULT"
_Z8universePiP11physic_body:
.text._Z8universePiP11physic_body:
[----:B------:R-:W-:Y:S01]  /*0000*/  LDC R1, c[0x0][0x37c] ;  /* 0x0000df00ff017b82 */ /* 0x000fe20000000800 */
[----:B------:R-:W-:Y:S05]  /*0010*/  EXIT ;  /* 0x000000000000794d */ /* 0x000fea0003800000 */
.L_x_0:
[----:B------:R-:W-:-:S00]  /*0020*/  BRA `(.L_x_0) ;  /* 0xfffffffc00fc7947 */ /* 0x000fc0000383ffff */
[----:B------:R-:W-:-:S00]  /*0030*/  NOP ;  /* 0x0000000000007918 */ /* 0x000fc00000000000 */
        /* <DEDUP_REMOVED lines=12> */
.L_x_1:


//--------------------- .nv.shared.reserved.0     --------------------------
	.section	.nv.shared.reserved.0,"aw",@nobits
	.weak		__nv_reservedSMEM_offset_0_alias
	.size		__nv_reservedSMEM_offset_0_alias, 0, 64
	.other		__nv_reservedSMEM_offset_0_alias,@"STO_CUDA_RESERVED_SHARED STV_DEFAULT"
__nv_reservedSMEM_offset_0_alias:
	.zero		0
	.zero		64


//--------------------- .nv.constant0._Z8universePiP11physic_body --------------------------
	.section	.nv.constant0._Z8universePiP11physic_body,"a",@progbits
	.sectionflags	@""
	.align	4
.nv.constant0._Z8universePiP11physic_body:
	.zero		912


//--------------------- SYMBOLS --------------------------

	.type		.nv.reservedSmem.offset0,@object
	.size		.nv.reservedSmem.offset0,0x4
